	.headerflags	@"EF_CUDA_TEXMODE_UNIFIED EF_CUDA_64BIT_ADDRESS EF_CUDA_ACCELERATORS EF_CUDA_SM90 EF_CUDA_VIRTUAL_SM(EF_CUDA_SM90)"
	.elftype	@"ET_EXEC"


//--------------------- .nv.info                  --------------------------
	.section	.nv.info,"",@"SHT_CUDA_INFO"
	.align	4


	//----- nvinfo : EIATTR_REGCOUNT
	.align		4
        /*0000*/ 	.byte	0x04, 0x2f
        /*0002*/ 	.short	(.L_1 - .L_0)
	.align		4
.L_0:
        /*0004*/ 	.word	index@(triton_mm)
        /*0008*/ 	.word	0x00000048


	//----- nvinfo : EIATTR_MIN_STACK_SIZE
	.align		4
.L_1:
        /*000c*/ 	.byte	0x04, 0x12
        /*000e*/ 	.short	(.L_3 - .L_2)
	.align		4
.L_2:
        /*0010*/ 	.word	index@(triton_mm)
        /*0014*/ 	.word	0x00000000


	//----- nvinfo : EIATTR_FRAME_SIZE
	.align		4
.L_3:
        /*0018*/ 	.byte	0x04, 0x11
        /*001a*/ 	.short	(.L_5 - .L_4)
	.align		4
.L_4:
        /*001c*/ 	.word	index@(triton_mm)
        /*0020*/ 	.word	0x00000000


	//----- nvinfo : EIATTR_MIN_STACK_SIZE
	.align		4
.L_5:
        /*0024*/ 	.byte	0x04, 0x12
        /*0026*/ 	.short	(.L_7 - .L_6)
	.align		4
.L_6:
        /*0028*/ 	.word	index@(triton_mm)
        /*002c*/ 	.word	0x00000000
.L_7:


//--------------------- .nv.info.triton_mm        --------------------------
	.section	.nv.info.triton_mm,"",@"SHT_CUDA_INFO"
	.sectionflags	@""
	.align	4


	//----- nvinfo : EIATTR_CUDA_API_VERSION
	.align		4
        /*0000*/ 	.byte	0x04, 0x37
        /*0002*/ 	.short	(.L_9 - .L_8)
.L_8:
        /*0004*/ 	.word	0x0000007c


	//----- nvinfo : EIATTR_KPARAM_INFO
	.align		4
.L_9:
        /*0008*/ 	.byte	0x04, 0x17
        /*000a*/ 	.short	(.L_11 - .L_10)
.L_10:
        /*000c*/ 	.word	0x00000000
        /*0010*/ 	.short	0x0002
        /*0012*/ 	.short	0x0010
        /*0014*/ 	.byte	0x00, 0xf0, 0x21, 0x00


	//----- nvinfo : EIATTR_KPARAM_INFO
	.align		4
.L_11:
        /*0018*/ 	.byte	0x04, 0x17
        /*001a*/ 	.short	(.L_13 - .L_12)
.L_12:
        /*001c*/ 	.word	0x00000000
        /*0020*/ 	.short	0x0001
        /*0022*/ 	.short	0x0008
        /*0024*/ 	.byte	0x00, 0xf0, 0x21, 0x00


	//----- nvinfo : EIATTR_KPARAM_INFO
	.align		4
.L_13:
        /*0028*/ 	.byte	0x04, 0x17
        /*002a*/ 	.short	(.L_15 - .L_14)
.L_14:
        /*002c*/ 	.word	0x00000000
        /*0030*/ 	.short	0x0000
        /*0032*/ 	.short	0x0000
        /*0034*/ 	.byte	0x00, 0xf0, 0x21, 0x00


	//----- nvinfo : EIATTR_SPARSE_MMA_MASK
	.align		4
.L_15:
        /*0038*/ 	.byte	0x03, 0x50
        /*003a*/ 	.short	0x0000


	//----- nvinfo : EIATTR_MAXREG_COUNT
	.align		4
        /*003c*/ 	.byte	0x03, 0x1b
        /*003e*/ 	.short	0x00ff


	//----- nvinfo : EIATTR_EXIT_INSTR_OFFSETS
	.align		4
        /*0040*/ 	.byte	0x04, 0x1c
        /*0042*/ 	.short	(.L_17 - .L_16)


	//   ....[0]....
.L_16:
        /*0044*/ 	.word	0x00001930


	//   ....[1]....
        /*0048*/ 	.word	0x00001960


	//----- nvinfo : EIATTR_MAX_THREADS
	.align		4
.L_17:
        /*004c*/ 	.byte	0x04, 0x05
        /*004e*/ 	.short	(.L_19 - .L_18)
.L_18:
        /*0050*/ 	.word	0x00000040
        /*0054*/ 	.word	0x00000001
        /*0058*/ 	.word	0x00000001


	//----- nvinfo : EIATTR_CBANK_PARAM_SIZE
	.align		4
.L_19:
        /*005c*/ 	.byte	0x03, 0x19
        /*005e*/ 	.short	0x0018


	//----- nvinfo : EIATTR_PARAM_CBANK
	.align		4
        /*0060*/ 	.byte	0x04, 0x0a
        /*0062*/ 	.short	(.L_21 - .L_20)
	.align		4
.L_20:
        /*0064*/ 	.word	index@(.nv.constant0.triton_mm)
        /*0068*/ 	.short	0x0210
        /*006a*/ 	.short	0x0018


	//----- nvinfo : EIATTR_SW_WAR
	.align		4
.L_21:
        /*006c*/ 	.byte	0x04, 0x36
        /*006e*/ 	.short	(.L_23 - .L_22)
.L_22:
        /*0070*/ 	.word	0x00000008
.L_23:


//--------------------- .nv.callgraph             --------------------------
	.section	.nv.callgraph,"",@"SHT_CUDA_CALLGRAPH"
	.align	4
	.sectionentsize	8
	.align		4
        /*0000*/ 	.word	0x00000000
	.align		4
        /*0004*/ 	.word	0xffffffff
	.align		4
        /*0008*/ 	.word	0x00000000
	.align		4
        /*000c*/ 	.word	0xfffffffe
	.align		4
        /*0010*/ 	.word	0x00000000
	.align		4
        /*0014*/ 	.word	0xfffffffd
	.align		4
        /*0018*/ 	.word	0x00000000
	.align		4
        /*001c*/ 	.word	0xfffffffc


//--------------------- .text.triton_mm           --------------------------
	.section	.text.triton_mm,"ax",@progbits
	.sectionflags	@"SHF_BARRIERS=1"
	.align	128
        .global         triton_mm
        .type           triton_mm,@function
        .size           triton_mm,(.L_x_2 - triton_mm)
        .other          triton_mm,@"STO_CUDA_ENTRY STV_DEFAULT"
triton_mm:
.text.triton_mm:
[----:B------:R-:W1:Y:S08]  /*0000*/  LDC R1, c[0x0][0x28] ;  /* 0x00000a00ff017b82 */ /* 0x000e700000000800 */
[----:B------:R-:W2:Y:S01]  /*0010*/  S2UR UR9, SR_CTAID.X ;  /* 0x00000000000979c3 */ /* 0x000ea20000002500 */
[----:B------:R-:W3:Y:S01]  /*0020*/  S2R R39, SR_TID.X ;  /* 0x0000000000277919 */ /* 0x000ee20000002100 */
[----:B------:R-:W-:Y:S01]  /*0030*/  UMOV UR10, URZ ;  /* 0x0000003f000a7c82 */ /* 0x000fe20008000000 */
[----:B------:R-:W-:Y:S01]  /*0040*/  ULDC.64 UR16, c[0x0][0x208] ;  /* 0x0000820000107ab9 */ /* 0x000fe20000000a00 */
[----:B--2---:R-:W-:-:S04]  /*0050*/  UIMAD.WIDE UR4, UR9, 0x2aaaaaab, URZ ;  /* 0x2aaaaaab090478a5 */ /* 0x004fc8000f8e023f */
[----:B------:R-:W-:-:S03]  /*0060*/  USHF.R.U32.HI UR13, URZ, 0x1f, UR5 ;  /* 0x0000001f3f0d7899 */ /* 0x000fc60008011605 */
[----:B------:R-:W-:Y:S01]  /*0070*/  UMOV UR4, 0xfffffff8 ;  /* 0xfffffff800047882 */ /* 0x000fe20000000000 */
[----:B------:R-:W-:Y:S01]  /*0080*/  ULEA.HI.SX32 UR13, UR5, UR13, 0x18 ;  /* 0x0000000d050d7291 */ /* 0x000fe2000f8fc23f */
[----:B---3--:R-:W-:Y:S01]  /*0090*/  IMAD.SHL.U32 R6, R39, 0x8, RZ ;  /* 0x0000000827067824 */ /* 0x008fe200078e00ff */
[--C-:B------:R-:W-:Y:S02]  /*00a0*/  SHF.R.U32.HI R5, RZ, 0x4, R39.reuse ;  /* 0x00000004ff057819 */ /* 0x100fe40000011627 */
[----:B------:R-:W-:Y:S01]  /*00b0*/  UIMAD UR4, UR13, UR4, 0x1 ;  /* 0x000000010d0474a4 */ /* 0x000fe2000f8e0204 */
[----:B------:R-:W-:Y:S01]  /*00c0*/  SHF.R.U32.HI R32, RZ, 0x4, R39 ;  /* 0x00000004ff207819 */ /* 0x000fe20000011627 */
[----:B------:R-:W-:Y:S01]  /*00d0*/  UIMAD UR5, UR13, -0x600, UR9 ;  /* 0xfffffa000d0578a4 */ /* 0x000fe2000f8e0209 */
[----:B------:R-:W-:Y:S01]  /*00e0*/  SGXT.U32 R5, R5, 0x2 ;  /* 0x000000020505781a */ /* 0x000fe20000000000 */
[----:B------:R-:W-:Y:S01]  /*00f0*/  UISETP.LT.AND UP0, UPT, UR4, 0x8, UPT ;  /* 0x000000080400788c */ /* 0x000fe2000bf01270 */
[----:B------:R-:W-:-:S02]  /*0100*/  SGXT.U32 R32, R32, 0x1 ;  /* 0x000000012020781a */ /* 0x000fc40000000000 */
[C---:B------:R-:W-:Y:S01]  /*0110*/  LOP3.LUT R49, R5.reuse, 0x8, RZ, 0xfc, !PT ;  /* 0x0000000805317812 */ /* 0x040fe200078efcff */
[----:B------:R-:W-:Y:S01]  /*0120*/  USEL UR12, UR4, 0x8, UP0 ;  /* 0x00000008040c7887 */ /* 0x000fe20008000000 */
[----:B------:R-:W-:Y:S01]  /*0130*/  IMAD.U32 R2, RZ, RZ, UR5 ;  /* 0x00000005ff027e24 */ /* 0x000fe2000f8e00ff */
[C---:B------:R-:W-:Y:S01]  /*0140*/  LOP3.LUT R45, R5.reuse, 0x10, RZ, 0xfc, !PT ;  /* 0x00000010052d7812 */ /* 0x040fe200078efcff */
[C---:B------:R-:W-:Y:S01]  /*0150*/  IMAD.SHL.U32 R51, R5.reuse, 0x100, RZ ;  /* 0x0000010005337824 */ /* 0x040fe200078e00ff */
[----:B------:R-:W-:Y:S01]  /*0160*/  ULOP3.LUT UR5, UR5, UR12, URZ, 0x3c, !UPT ;  /* 0x0000000c05057292 */ /* 0x000fe2000f8e3c3f */
[----:B------:R-:W-:Y:S01]  /*0170*/  LOP3.LUT R43, R5, 0x18, RZ, 0xfc, !PT ;  /* 0x00000018052b7812 */ /* 0x000fe200078efcff */
[----:B------:R-:W-:Y:S01]  /*0180*/  IMAD.SHL.U32 R49, R49, 0x100, RZ ;  /* 0x0000010031317824 */ /* 0x000fe200078e00ff */
[----:B------:R-:W-:Y:S01]  /*0190*/  IABS R0, UR12 ;  /* 0x0000000c00007c13 */ /* 0x000fe20008000000 */
[----:B------:R-:W-:Y:S01]  /*01a0*/  IMAD.SHL.U32 R45, R45, 0x100, RZ ;  /* 0x000001002d2d7824 */ /* 0x000fe200078e00ff */
[----:B------:R-:W-:Y:S01]  /*01b0*/  IABS R2, R2 ;  /* 0x0000000200027213 */ /* 0x000fe20000000000 */
[----:B------:R-:W-:Y:S01]  /*01c0*/  IMAD.SHL.U32 R43, R43, 0x100, RZ ;  /* 0x000001002b2b7824 */ /* 0x000fe200078e00ff */
[----:B------:R-:W-:-:S02]  /*01d0*/  R2UR UR8, R0 ;  /* 0x00000000000872ca */ /* 0x000fc400000e0000 */
[----:B------:R-:W-:Y:S02]  /*01e0*/  R2UR UR4, R2 ;  /* 0x00000000020472ca */ /* 0x000fe400000e0000 */
[C---:B------:R-:W-:Y:S02]  /*01f0*/  LOP3.LUT R50, R5.reuse, 0x4, RZ, 0xfc, !PT ;  /* 0x0000000405327812 */ /* 0x040fe400078efcff */
[C---:B------:R-:W-:Y:S02]  /*0200*/  LOP3.LUT R48, R5.reuse, 0xc, RZ, 0xfc, !PT ;  /* 0x0000000c05307812 */ /* 0x040fe400078efcff */
[C---:B------:R-:W-:Y:S01]  /*0210*/  LOP3.LUT R44, R5.reuse, 0x14, RZ, 0xfc, !PT ;  /* 0x00000014052c7812 */ /* 0x040fe200078efcff */
[----:B------:R-:W-:Y:S01]  /*0220*/  IMAD.SHL.U32 R50, R50, 0x100, RZ ;  /* 0x0000010032327824 */ /* 0x000fe200078e00ff */
[----:B------:R-:W-:Y:S01]  /*0230*/  LOP3.LUT R42, R5, 0x1c, RZ, 0xfc, !PT ;  /* 0x0000001c052a7812 */ /* 0x000fe200078efcff */
[----:B------:R-:W-:Y:S01]  /*0240*/  IMAD.SHL.U32 R48, R48, 0x100, RZ ;  /* 0x0000010030307824 */ /* 0x000fe200078e00ff */
[----:B------:R-:W-:Y:S01]  /*0250*/  LOP3.LUT R40, R32, 0x7, R39, 0x78, !PT ;  /* 0x0000000720287812 */ /* 0x000fe200078e7827 */
[----:B------:R-:W2:Y:S01]  /*0260*/  I2F.RP R4, UR8 ;  /* 0x0000000800047d06 */ /* 0x000ea20008209400 */
[----:B------:R-:W-:Y:S01]  /*0270*/  IMAD.SHL.U32 R44, R44, 0x100, RZ ;  /* 0x000001002c2c7824 */ /* 0x000fe200078e00ff */
[----:B------:R-:W-:Y:S01]  /*0280*/  LOP3.LUT R38, R32, 0x2, RZ, 0xfc, !PT ;  /* 0x0000000220267812 */ /* 0x000fe200078efcff */
[----:B------:R-:W-:Y:S01]  /*0290*/  IMAD.SHL.U32 R42, R42, 0x100, RZ ;  /* 0x000001002a2a7824 */ /* 0x000fe200078e00ff */
[----:B------:R-:W-:Y:S01]  /*02a0*/  LOP3.LUT R36, R32, 0x6, RZ, 0xfc, !PT ;  /* 0x0000000620247812 */ /* 0x000fe200078efcff */
[----:B------:R-:W-:Y:S01]  /*02b0*/  IMAD.SHL.U32 R40, R40, 0x10, RZ ;  /* 0x0000001028287824 */ /* 0x000fe200078e00ff */
[----:B------:R-:W-:-:S02]  /*02c0*/  LOP3.LUT R34, R32, 0xa, RZ, 0xfc, !PT ;  /* 0x0000000a20227812 */ /* 0x000fc400078efcff */
[----:B------:R-:W-:Y:S02]  /*02d0*/  LOP3.LUT R38, R38, 0x7, R39, 0x78, !PT ;  /* 0x0000000726267812 */ /* 0x000fe400078e7827 */
[----:B------:R-:W-:Y:S02]  /*02e0*/  LOP3.LUT R36, R36, 0x7, R39, 0x78, !PT ;  /* 0x0000000724247812 */ /* 0x000fe400078e7827 */
[----:B------:R-:W-:Y:S01]  /*02f0*/  LOP3.LUT R34, R34, 0x7, R39, 0x78, !PT ;  /* 0x0000000722227812 */ /* 0x000fe200078e7827 */
[----:B------:R-:W-:Y:S01]  /*0300*/  IMAD.SHL.U32 R38, R38, 0x10, RZ ;  /* 0x0000001026267824 */ /* 0x000fe200078e00ff */
[----:B------:R-:W-:Y:S01]  /*0310*/  LOP3.LUT R69, R39, 0xf, RZ, 0xc0, !PT ;  /* 0x0000000f27457812 */ /* 0x000fe200078ec0ff */
[----:B--2---:R-:W2:Y:S01]  /*0320*/  MUFU.RCP R3, R4 ;  /* 0x0000000400037308 */ /* 0x004ea20000001000 */
[----:B------:R-:W-:Y:S01]  /*0330*/  IMAD.SHL.U32 R36, R36, 0x10, RZ ;  /* 0x0000001024247824 */ /* 0x000fe200078e00ff */
[----:B------:R-:W-:Y:S01]  /*0340*/  SHF.R.U32.HI R47, RZ, 0x2, R39 ;  /* 0x00000002ff2f7819 */ /* 0x000fe20000011627 */
[----:B------:R-:W-:-:S02]  /*0350*/  IMAD.SHL.U32 R34, R34, 0x10, RZ ;  /* 0x0000001022227824 */ /* 0x000fc400078e00ff */
[----:B--2---:R-:W-:Y:S01]  /*0360*/  VIADD R3, R3, 0xffffffe ;  /* 0x0ffffffe03037836 */ /* 0x004fe20000000000 */
[----:B------:R-:W-:-:S03]  /*0370*/  LOP3.LUT R4, R32, 0x4, RZ, 0xfc, !PT ;  /* 0x0000000420047812 */ /* 0x000fc600078efcff */
[----:B------:R-:W2:Y:S01]  /*0380*/  F2I.FTZ.U32.TRUNC.NTZ R0, R3 ;  /* 0x0000000300007305 */ /* 0x000ea2000021f000 */
[----:B------:R-:W-:-:S05]  /*0390*/  LOP3.LUT R4, R4, 0x7, R39, 0x78, !PT ;  /* 0x0000000704047812 */ /* 0x000fca00078e7827 */
[----:B------:R-:W-:Y:S01]  /*03a0*/  IMAD.SHL.U32 R4, R4, 0x10, RZ ;  /* 0x0000001004047824 */ /* 0x000fe200078e00ff */
[----:B--2---:R-:W-:Y:S01]  /*03b0*/  R2UR UR11, R0 ;  /* 0x00000000000b72ca */ /* 0x004fe200000e0000 */
[----:B------:R-:W-:Y:S01]  /*03c0*/  IMAD.SHL.U32 R3, R39, 0x100, RZ ;  /* 0x0000010027037824 */ /* 0x000fe200078e00ff */
[----:B------:R-:W-:-:S04]  /*03d0*/  IABS R0, UR12 ;  /* 0x0000000c00007c13 */ /* 0x000fc80008000000 */
[----:B------:R-:W-:Y:S01]  /*03e0*/  LOP3.LUT R3, R3, 0xf00, RZ, 0xc0, !PT ;  /* 0x00000f0003037812 */ /* 0x000fe200078ec0ff */
[----:B------:R-:W-:-:S03]  /*03f0*/  IMAD.MOV R0, RZ, RZ, -R0 ;  /* 0x000000ffff007224 */ /* 0x000fc600078e0a00 */
[-C--:B------:R-:W-:Y:S02]  /*0400*/  LOP3.LUT R37, R4, R3.reuse, RZ, 0xfc, !PT ;  /* 0x0000000304257212 */ /* 0x080fe400078efcff */
[----:B------:R-:W-:Y:S01]  /*0410*/  R2UR UR7, R0 ;  /* 0x00000000000772ca */ /* 0x000fe200000e0000 */
[----:B------:R-:W-:Y:S01]  /*0420*/  UIADD3 UR6, URZ, -UR11, URZ ;  /* 0x8000000b3f067290 */ /* 0x000fe2000fffe03f */
[----:B------:R-:W-:Y:S02]  /*0430*/  SHF.R.U32.HI R0, RZ, 0x3, R6 ;  /* 0x00000003ff007819 */ /* 0x000fe40000011606 */
[-C--:B------:R-:W-:Y:S01]  /*0440*/  LOP3.LUT R40, R40, R3.reuse, RZ, 0xfc, !PT ;  /* 0x0000000328287212 */ /* 0x080fe200078efcff */
[----:B------:R-:W-:Y:S01]  /*0450*/  UIMAD UR6, UR6, UR8, URZ ;  /* 0x00000008060672a4 */ /* 0x000fe2000f8e023f */
[----:B------:R-:W-:Y:S02]  /*0460*/  SGXT.U32 R0, R0, 0x4 ;  /* 0x000000040000781a */ /* 0x000fe40000000000 */
[----:B------:R-:W-:Y:S01]  /*0470*/  LOP3.LUT R38, R38, R3, RZ, 0xfc, !PT ;  /* 0x0000000326267212 */ /* 0x000fe200078efcff */
[----:B------:R-:W-:Y:S01]  /*0480*/  UIMAD.WIDE.U32 UR10, UR11, UR6, UR10 ;  /* 0x000000060b0a72a5 */ /* 0x000fe2000f8e000a */
[----:B------:R-:W-:Y:S01]  /*0490*/  LOP3.LUT R2, R0, R5, RZ, 0x3c, !PT ;  /* 0x0000000500027212 */ /* 0x000fe200078e3cff */
[----:B------:R-:W-:Y:S01]  /*04a0*/  ULOP3.LUT UR10, URZ, UR12, URZ, 0x33, !UPT ;  /* 0x0000000c3f0a7292 */ /* 0x000fe2000f8e333f */
[----:B------:R-:W-:Y:S01]  /*04b0*/  LOP3.LUT R7, R0, 0x4, R5, 0x1e, !PT ;  /* 0x0000000400077812 */ /* 0x000fe200078e1e05 */
[----:B------:R-:W-:Y:S01]  /*04c0*/  UIMAD.WIDE.U32 UR14, UR11, UR4, URZ ;  /* 0x000000040b0e72a5 */ /* 0x000fe2000f8e003f */
[----:B------:R-:W-:Y:S01]  /*04d0*/  LOP3.LUT R0, R32, 0xc, RZ, 0xfc, !PT ;  /* 0x0000000c20007812 */ /* 0x000fe200078efcff */
[----:B------:R-:W-:Y:S01]  /*04e0*/  IMAD.SHL.U32 R2, R2, 0x10, RZ ;  /* 0x0000001002027824 */ /* 0x000fe200078e00ff */
[----:B------:R-:W-:Y:S01]  /*04f0*/  LOP3.LUT R36, R36, R3, RZ, 0xfc, !PT ;  /* 0x0000000324247212 */ /* 0x000fe200078efcff */
[----:B------:R-:W-:Y:S01]  /*0500*/  UIMAD UR4, UR15, UR7, UR4 ;  /* 0x000000070f0472a4 */ /* 0x000fe2000f8e0204 */
[----:B------:R-:W-:Y:S01]  /*0510*/  IMAD.SHL.U32 R7, R7, 0x10, RZ ;  /* 0x0000001007077824 */ /* 0x000fe200078e00ff */
[----:B------:R-:W-:Y:S01]  /*0520*/  LOP3.LUT R0, R0, 0x7, R39, 0x78, !PT ;  /* 0x0000000700007812 */ /* 0x000fe200078e7827 */
[----:B------:R-:W-:Y:S01]  /*0530*/  UMOV UR14, URZ ;  /* 0x0000003f000e7c82 */ /* 0x000fe20008000000 */
[----:B------:R-:W-:Y:S01]  /*0540*/  UISETP.GT.U32.AND UP0, UPT, UR8, UR4, UPT ;  /* 0x000000040800728c */ /* 0x000fe2000bf04070 */
[----:B------:R-:W-:-:S02]  /*0550*/  LOP3.LUT R49, R49, R2, RZ, 0xfc, !PT ;  /* 0x0000000231317212 */ /* 0x000fc400078efcff */
[-C--:B------:R-:W-:Y:S01]  /*0560*/  LOP3.LUT R45, R45, R2.reuse, RZ, 0xfc, !PT ;  /* 0x000000022d2d7212 */ /* 0x080fe200078efcff */
[----:B------:R-:W-:Y:S01]  /*0570*/  IMAD.SHL.U32 R0, R0, 0x10, RZ ;  /* 0x0000001000007824 */ /* 0x000fe200078e00ff */
[----:B------:R-:W-:Y:S02]  /*0580*/  LOP3.LUT R51, R2, R51, RZ, 0xfc, !PT ;  /* 0x0000003302337212 */ /* 0x000fe400078efcff */
[----:B------:R-:W-:Y:S02]  /*0590*/  LOP3.LUT R43, R43, R2, RZ, 0xfc, !PT ;  /* 0x000000022b2b7212 */ /* 0x000fe400078efcff */
[----:B------:R-:W-:Y:S02]  /*05a0*/  LOP3.LUT R2, R32, 0x8, RZ, 0xfc, !PT ;  /* 0x0000000820027812 */ /* 0x000fe400078efcff */
[----:B------:R-:W-:Y:S01]  /*05b0*/  @!UP0 UIADD3 UR4, UR4, -UR8, URZ ;  /* 0x8000000804048290 */ /* 0x000fe2000fffe03f */
[----:B------:R-:W-:Y:S01]  /*05c0*/  LOP3.LUT R50, R7, R50, RZ, 0xfc, !PT ;  /* 0x0000003207327212 */ /* 0x000fe200078efcff */
[----:B------:R-:W-:Y:S01]  /*05d0*/  @!UP0 UIADD3 UR15, UR15, 0x1, URZ ;  /* 0x000000010f0f8890 */ /* 0x000fe2000fffe03f */
[----:B------:R-:W-:Y:S01]  /*05e0*/  LOP3.LUT R2, R2, 0x7, R39, 0x78, !PT ;  /* 0x0000000702027812 */ /* 0x000fe200078e7827 */
[----:B------:R-:W-:Y:S01]  /*05f0*/  UISETP.GE.U32.AND UP1, UPT, UR4, UR8, UPT ;  /* 0x000000080400728c */ /* 0x000fe2000bf26070 */
[-C--:B------:R-:W-:Y:S01]  /*0600*/  LOP3.LUT R48, R48, R7.reuse, RZ, 0xfc, !PT ;  /* 0x0000000730307212 */ /* 0x080fe200078efcff */
[----:B------:R-:W-:Y:S01]  /*0610*/  UISETP.GE.AND UP0, UPT, UR5, URZ, UPT ;  /* 0x0000003f0500728c */ /* 0x000fe2000bf06270 */
[-C--:B------:R-:W-:Y:S01]  /*0620*/  LOP3.LUT R44, R44, R7.reuse, RZ, 0xfc, !PT ;  /* 0x000000072c2c7212 */ /* 0x080fe200078efcff */
[----:B------:R-:W-:Y:S01]  /*0630*/  IMAD.SHL.U32 R2, R2, 0x10, RZ ;  /* 0x0000001002027824 */ /* 0x000fe200078e00ff */
[----:B------:R-:W-:Y:S01]  /*0640*/  LOP3.LUT R42, R42, R7, RZ, 0xfc, !PT ;  /* 0x000000072a2a7212 */ /* 0x000fe200078efcff */
[----:B------:R-:W-:Y:S01]  /*0650*/  UMOV UR5, 0x400 ;  /* 0x0000040000057882 */ /* 0x000fe20000000000 */
[----:B------:R-:W-:Y:S01]  /*0660*/  LOP3.LUT R32, R32, 0xe, RZ, 0xfc, !PT ;  /* 0x0000000e20207812 */ /* 0x000fe200078efcff */
[----:B------:R-:W2:Y:S01]  /*0670*/  S2UR UR4, SR_CgaCtaId ;  /* 0x00000000000479c3 */ /* 0x000ea20000008800 */
[----:B------:R-:W-:-:S02]  /*0680*/  LOP3.LUT R35, R2, R3, RZ, 0xfc, !PT ;  /* 0x0000000302237212 */ /* 0x000fc400078efcff */
[----:B------:R-:W-:Y:S01]  /*0690*/  @UP1 UIADD3 UR15, UR15, 0x1, URZ ;  /* 0x000000010f0f1890 */ /* 0x000fe2000fffe03f */
[-C--:B------:R-:W-:Y:S01]  /*06a0*/  LOP3.LUT R33, R0, R3.reuse, RZ, 0xfc, !PT ;  /* 0x0000000300217212 */ /* 0x080fe200078efcff */
[----:B------:R-:W-:Y:S01]  /*06b0*/  UISETP.NE.AND UP1, UPT, UR12, URZ, UPT ;  /* 0x0000003f0c00728c */ /* 0x000fe2000bf25270 */
[----:B------:R-:W-:Y:S01]  /*06c0*/  LOP3.LUT R32, R32, 0x7, R39, 0x78, !PT ;  /* 0x0000000720207812 */ /* 0x000fe200078e7827 */
[----:B------:R-:W-:Y:S01]  /*06d0*/  @!UP0 UIADD3 UR15, -UR15, URZ, URZ ;  /* 0x0000003f0f0f8290 */ /* 0x000fe2000fffe13f */
[----:B------:R-:W-:-:S03]  /*06e0*/  LOP3.LUT R34, R34, R3, RZ, 0xfc, !PT ;  /* 0x0000000322227212 */ /* 0x000fc600078efcff */
[----:B------:R-:W-:Y:S01]  /*06f0*/  USEL UR6, UR10, UR15, !UP1 ;  /* 0x0000000f0a067287 */ /* 0x000fe2000c800000 */
[----:B------:R-:W-:Y:S02]  /*0700*/  IMAD.SHL.U32 R32, R32, 0x10, RZ ;  /* 0x0000001020207824 */ /* 0x000fe400078e00ff */
[----:B------:R-:W-:Y:S01]  /*0710*/  UMOV UR15, URZ ;  /* 0x0000003f000f7c82 */ /* 0x000fe20008000000 */
[----:B------:R-:W-:Y:S02]  /*0720*/  USHF.L.U32 UR6, UR6, 0x5, URZ ;  /* 0x0000000506067899 */ /* 0x000fe4000800063f */
[----:B------:R-:W-:-:S04]  /*0730*/  LOP3.LUT R32, R32, R3, RZ, 0xfc, !PT ;  /* 0x0000000320207212 */ /* 0x000fc800078efcff */
[----:B------:R-:W-:Y:S01]  /*0740*/  LOP3.LUT R59, R5, UR6, RZ, 0xfc, !PT ;  /* 0x00000006053b7c12 */ /* 0x000fe2000f8efcff */
[----:B------:R-:W-:Y:S02]  /*0750*/  IMAD.U32 R14, RZ, RZ, UR6 ;  /* 0x00000006ff0e7e24 */ /* 0x000fe4000f8e00ff */
[----:B------:R-:W-:Y:S01]  /*0760*/  IMAD.U32 R2, RZ, RZ, UR6 ;  /* 0x00000006ff027e24 */ /* 0x000fe2000f8e00ff */
[----:B--2---:R-:W-:Y:S01]  /*0770*/  UPRMT UR4, UR4, 0x654, UR5 ;  /* 0x0000065404047896 */ /* 0x004fe20008000005 */
[----:B------:R-:W-:Y:S01]  /*0780*/  IMAD.HI R20, R59, 0x2aaaaaab, RZ ;  /* 0x2aaaaaab3b147827 */ /* 0x000fe200078e02ff */
[----:B------:R-:W-:Y:S01]  /*0790*/  LOP3.LUT R14, R14, 0x8, R5, 0xfe, !PT ;  /* 0x000000080e0e7812 */ /* 0x000fe200078efe05 */
[----:B------:R-:W-:Y:S01]  /*07a0*/  UMOV UR5, URZ ;  /* 0x0000003f00057c82 */ /* 0x000fe20008000000 */
[----:B------:R-:W-:Y:S01]  /*07b0*/  LOP3.LUT R2, R2, 0x18, R5, 0xfe, !PT ;  /* 0x0000001802027812 */ /* 0x000fe200078efe05 */
[----:B------:R-:W-:Y:S01]  /*07c0*/  IMAD.U32 R16, RZ, RZ, UR6 ;  /* 0x00000006ff107e24 */ /* 0x000fe2000f8e00ff */
[----:B------:R-:W-:Y:S01]  /*07d0*/  SHF.R.U32.HI R7, RZ, 0x1f, R20 ;  /* 0x0000001fff077819 */ /* 0x000fe20000011614 */
[----:B------:R-:W-:-:S03]  /*07e0*/  IMAD.HI R21, R14, 0x2aaaaaab, RZ ;  /* 0x2aaaaaab0e157827 */ /* 0x000fc600078e02ff */
[----:B------:R-:W-:Y:S01]  /*07f0*/  LEA.HI R20, R20, R7, RZ, 0x16 ;  /* 0x0000000714147211 */ /* 0x000fe200078fb0ff */
[----:B------:R-:W-:Y:S01]  /*0800*/  IMAD.U32 R0, RZ, RZ, UR6 ;  /* 0x00000006ff007e24 */ /* 0x000fe2000f8e00ff */
[----:B------:R-:W-:Y:S01]  /*0810*/  LOP3.LUT R16, R16, 0x4, R5, 0xfe, !PT ;  /* 0x0000000410107812 */ /* 0x000fe200078efe05 */
[----:B------:R-:W-:Y:S01]  /*0820*/  IMAD.U32 R12, RZ, RZ, UR6 ;  /* 0x00000006ff0c7e24 */ /* 0x000fe2000f8e00ff */
[----:B------:R-:W-:Y:S01]  /*0830*/  SHF.R.U32.HI R8, RZ, 0x1f, R21 ;  /* 0x0000001fff087819 */ /* 0x000fe20000011615 */
[----:B------:R-:W-:Y:S01]  /*0840*/  IMAD R59, R20, -0x1800, R59 ;  /* 0xffffe800143b7824 */ /* 0x000fe200078e023b */
[----:B------:R-:W-:Y:S01]  /*0850*/  LOP3.LUT R0, R0, 0x1c, R5, 0xfe, !PT ;  /* 0x0000001c00007812 */ /* 0x000fe200078efe05 */
[----:B------:R-:W-:Y:S01]  /*0860*/  IMAD.HI R20, R2, 0x2aaaaaab, RZ ;  /* 0x2aaaaaab02147827 */ /* 0x000fe200078e02ff */
[----:B------:R-:W-:Y:S02]  /*0870*/  LEA.HI R21, R21, R8, RZ, 0x16 ;  /* 0x0000000815157211 */ /* 0x000fe400078fb0ff */
[----:B------:R-:W2:Y:S01]  /*0880*/  LDC.64 R8, c[0x0][0x210] ;  /* 0x00008400ff087b82 */ /* 0x000ea20000000a00 */
[----:B------:R-:W-:Y:S01]  /*0890*/  IMAD.HI R18, R16, 0x2aaaaaab, RZ ;  /* 0x2aaaaaab10127827 */ /* 0x000fe200078e02ff */
[----:B------:R-:W-:-:S02]  /*08a0*/  SHF.R.U32.HI R7, RZ, 0x1f, R20 ;  /* 0x0000001fff077819 */ /* 0x000fc40000011614 */
[----:B------:R-:W-:Y:S01]  /*08b0*/  LOP3.LUT R12, R12, 0xc, R5, 0xfe, !PT ;  /* 0x0000000c0c0c7812 */ /* 0x000fe200078efe05 */
[----:B------:R-:W-:Y:S01]  /*08c0*/  IMAD.U32 R10, RZ, RZ, UR6 ;  /* 0x00000006ff0a7e24 */ /* 0x000fe2000f8e00ff */
[----:B------:R-:W-:Y:S01]  /*08d0*/  SHF.R.U32.HI R11, RZ, 0x1f, R18 ;  /* 0x0000001fff0b7819 */ /* 0x000fe20000011612 */
[----:B------:R-:W-:Y:S01]  /*08e0*/  IMAD.U32 R4, RZ, RZ, UR6 ;  /* 0x00000006ff047e24 */ /* 0x000fe2000f8e00ff */
[----:B------:R-:W-:Y:S01]  /*08f0*/  LEA.HI R7, R20, R7, RZ, 0x16 ;  /* 0x0000000714077211 */ /* 0x000fe200078fb0ff */
[----:B------:R-:W-:Y:S01]  /*0900*/  IMAD.HI R26, R12, 0x2aaaaaab, RZ ;  /* 0x2aaaaaab0c1a7827 */ /* 0x000fe200078e02ff */
[----:B------:R-:W-:Y:S02]  /*0910*/  LEA.HI R11, R18, R11, RZ, 0x16 ;  /* 0x0000000b120b7211 */ /* 0x000fe400078fb0ff */
[----:B------:R-:W-:Y:S01]  /*0920*/  LOP3.LUT R10, R10, 0x10, R5, 0xfe, !PT ;  /* 0x000000100a0a7812 */ /* 0x000fe200078efe05 */
[----:B------:R-:W-:Y:S01]  /*0930*/  IMAD.HI R18, R0, 0x2aaaaaab, RZ ;  /* 0x2aaaaaab00127827 */ /* 0x000fe200078e02ff */
[----:B------:R-:W-:-:S02]  /*0940*/  LOP3.LUT R4, R4, 0x14, R5, 0xfe, !PT ;  /* 0x0000001404047812 */ /* 0x000fc400078efe05 */
[----:B------:R-:W-:Y:S01]  /*0950*/  SHF.R.U32.HI R17, RZ, 0x1f, R26 ;  /* 0x0000001fff117819 */ /* 0x000fe2000001161a */
[----:B------:R-:W-:Y:S01]  /*0960*/  IMAD R7, R7, -0x1800, R2 ;  /* 0xffffe80007077824 */ /* 0x000fe200078e0202 */
[----:B------:R-:W-:Y:S01]  /*0970*/  SHF.R.U32.HI R5, RZ, 0x1f, R18 ;  /* 0x0000001fff057819 */ /* 0x000fe20000011612 */
[----:B------:R-:W3:Y:S01]  /*0980*/  LDC.64 R2, c[0x0][0x218] ;  /* 0x00008600ff027b82 */ /* 0x000ee20000000a00 */
[----:B------:R-:W-:Y:S01]  /*0990*/  IMAD.HI R24, R10, 0x2aaaaaab, RZ ;  /* 0x2aaaaaab0a187827 */ /* 0x000fe200078e02ff */
[----:B------:R-:W-:Y:S02]  /*09a0*/  LEA.HI R17, R26, R17, RZ, 0x16 ;  /* 0x000000111a117211 */ /* 0x000fe400078fb0ff */
[----:B------:R-:W-:Y:S01]  /*09b0*/  LEA.HI R5, R18, R5, RZ, 0x16 ;  /* 0x0000000512057211 */ /* 0x000fe200078fb0ff */
[----:B------:R-:W-:Y:S01]  /*09c0*/  IMAD.HI R22, R4, 0x2aaaaaab, RZ ;  /* 0x2aaaaaab04167827 */ /* 0x000fe200078e02ff */
[----:B------:R-:W-:-:S03]  /*09d0*/  SHF.R.U32.HI R15, RZ, 0x1f, R24 ;  /* 0x0000001fff0f7819 */ /* 0x000fc60000011618 */
[----:B------:R-:W-:Y:S01]  /*09e0*/  IMAD R5, R5, -0x1800, R0 ;  /* 0xffffe80005057824 */ /* 0x000fe200078e0200 */
[----:B------:R-:W-:Y:S01]  /*09f0*/  SHF.R.U32.HI R13, RZ, 0x1f, R22 ;  /* 0x0000001fff0d7819 */ /* 0x000fe20000011616 */
[----:B------:R-:W-:Y:S01]  /*0a00*/  IMAD R11, R11, -0x1800, R16 ;  /* 0xffffe8000b0b7824 */ /* 0x000fe200078e0210 */
[----:B------:R-:W-:Y:S01]  /*0a10*/  LOP3.LUT R0, R6, 0x78, RZ, 0xc0, !PT ;  /* 0x0000007806007812 */ /* 0x000fe200078ec0ff */
[----:B------:R-:W-:Y:S01]  /*0a20*/  IMAD R21, R21, -0x1800, R14 ;  /* 0xffffe80015157824 */ /* 0x000fe200078e020e */
[----:B------:R-:W-:Y:S01]  /*0a30*/  LEA.HI R15, R24, R15, RZ, 0x16 ;  /* 0x0000000f180f7211 */ /* 0x000fe200078fb0ff */
[----:B--2---:R-:W-:Y:S01]  /*0a40*/  IMAD.WIDE.U32 R68, R69, 0x10, R8 ;  /* 0x0000001045447825 */ /* 0x004fe200078e0008 */
[----:B------:R-:W-:-:S03]  /*0a50*/  LEA.HI R13, R22, R13, RZ, 0x16 ;  /* 0x0000000d160d7211 */ /* 0x000fc600078fb0ff */
[----:B------:R-:W-:Y:S01]  /*0a60*/  IMAD R17, R17, -0x1800, R12 ;  /* 0xffffe80011117824 */ /* 0x000fe200078e020c */
[----:B------:R-:W-:Y:S01]  /*0a70*/  IADD3 R41, P0, R68, 0x100, RZ ;  /* 0x0000010044297810 */ /* 0x000fe20007f1e0ff */
[----:B------:R-:W-:-:S04]  /*0a80*/  IMAD.WIDE.U32 R8, R0, 0x2, R8 ;  /* 0x0000000200087825 */ /* 0x000fc800078e0008 */
[----:B------:R-:W-:Y:S02]  /*0a90*/  VIADD R51, R51, UR4 ;  /* 0x0000000433337c36 */ /* 0x000fe40008000000 */
[----:B------:R-:W-:Y:S02]  /*0aa0*/  IMAD R15, R15, -0x1800, R10 ;  /* 0xffffe8000f0f7824 */ /* 0x000fe400078e020a */
[----:B------:R-:W-:Y:S01]  /*0ab0*/  IMAD R59, R59, 0xc00, R0 ;  /* 0x00000c003b3b7824 */ /* 0x000fe200078e0200 */
[----:B------:R-:W-:Y:S01]  /*0ac0*/  @!PT LDS RZ, [RZ] ;  /* 0x00000000fffff984 */ /* 0x000fe20000000800 */
[----:B------:R-:W-:Y:S01]  /*0ad0*/  @!PT LDS RZ, [RZ] ;  /* 0x00000000fffff984 */ /* 0x000fe20000000800 */
[----:B------:R-:W-:Y:S01]  /*0ae0*/  @!PT LDS RZ, [RZ] ;  /* 0x00000000fffff984 */ /* 0x000fe20000000800 */
[----:B------:R-:W-:Y:S01]  /*0af0*/  LDGSTS.E.BYPASS.LTC128B.128 [R51], desc[UR16][R8.64] ;  /* 0x0000000008337fae */ /* 0x000fe2000b901d50 */
[----:B------:R-:W-:Y:S02]  /*0b00*/  VIADD R50, R50, UR4 ;  /* 0x0000000432327c36 */ /* 0x000fe40008000000 */
[----:B------:R-:W-:Y:S01]  /*0b10*/  IMAD R13, R13, -0x1800, R4 ;  /* 0xffffe8000d0d7824 */ /* 0x000fe200078e0204 */
[----:B------:R-:W-:Y:S01]  /*0b20*/  SHF.R.U32.HI R4, RZ, 0x3, R39 ;  /* 0x00000003ff047819 */ /* 0x000fe20000011627 */
[----:B------:R-:W-:Y:S01]  /*0b30*/  IMAD R11, R11, 0xc00, R0 ;  /* 0x00000c000b0b7824 */ /* 0x000fe200078e0200 */
[----:B------:R-:W-:Y:S01]  /*0b40*/  LDGSTS.E.BYPASS.LTC128B.128 [R50], desc[UR16][R8.64] ;  /* 0x0000000008327fae */ /* 0x000fe2000b901d50 */
[----:B------:R-:W-:-:S02]  /*0b50*/  VIADD R49, R49, UR4 ;  /* 0x0000000431317c36 */ /* 0x000fc40008000000 */
[--C-:B------:R-:W-:Y:S02]  /*0b60*/  IMAD R21, R21, 0xc00, R0.reuse ;  /* 0x00000c0015157824 */ /* 0x100fe400078e0200 */
[----:B------:R-:W-:Y:S01]  /*0b70*/  VIADD R48, R48, UR4 ;  /* 0x0000000430307c36 */ /* 0x000fe20008000000 */
[----:B------:R-:W-:Y:S01]  /*0b80*/  LDGSTS.E.BYPASS.LTC128B.128 [R49], desc[UR16][R8.64] ;  /* 0x0000000008317fae */ /* 0x000fe2000b901d50 */
[--C-:B------:R-:W-:Y:S02]  /*0b90*/  IMAD R22, R17, 0xc00, R0.reuse ;  /* 0x00000c0011167824 */ /* 0x100fe400078e0200 */
[----:B------:R-:W-:Y:S01]  /*0ba0*/  IMAD R24, R15, 0xc00, R0 ;  /* 0x00000c000f187824 */ /* 0x000fe200078e0200 */
[----:B------:R2:W-:Y:S01]  /*0bb0*/  LDGSTS.E.BYPASS.LTC128B.128 [R48], desc[UR16][R8.64] ;  /* 0x0000000008307fae */ /* 0x0005e2000b901d50 */
[----:B---3--:R-:W-:-:S03]  /*0bc0*/  IMAD.WIDE R58, R59, 0x2, R2 ;  /* 0x000000023b3a7825 */ /* 0x008fc600078e0202 */
[----:B------:R-:W0:Y:S01]  /*0bd0*/  LDGDEPBAR ;  /* 0x00000000000079af */ /* 0x000e220000000000 */
[----:B------:R-:W-:Y:S02]  /*0be0*/  IMAD R26, R13, 0xc00, R0 ;  /* 0x00000c000d1a7824 */ /* 0x000fe400078e0200 */
[----:B------:R-:W-:Y:S01]  /*0bf0*/  IMAD.WIDE R10, R11, 0x2, R2 ;  /* 0x000000020b0a7825 */ /* 0x000fe200078e0202 */
[----:B------:R-:W-:Y:S03]  /*0c00*/  LDGSTS.E.BYPASS.LTC128B.128 [R51+0x1000], desc[UR16][R58.64] ;  /* 0x010000003a337fae */ /* 0x000fe6000b901d50 */
[----:B------:R-:W-:Y:S01]  /*0c10*/  IMAD R54, R7, 0xc00, R0 ;  /* 0x00000c0007367824 */ /* 0x000fe200078e0200 */
[----:B------:R-:W-:Y:S01]  /*0c20*/  LDGSTS.E.BYPASS.LTC128B.128 [R50+0x1000], desc[UR16][R10.64] ;  /* 0x010000000a327fae */ /* 0x000fe2000b901d50 */
[----:B------:R-:W-:-:S04]  /*0c30*/  IMAD.WIDE R20, R21, 0x2, R2 ;  /* 0x0000000215147825 */ /* 0x000fc800078e0202 */
[----:B------:R-:W-:Y:S01]  /*0c40*/  IMAD R56, R5, 0xc00, R0 ;  /* 0x00000c0005387824 */ /* 0x000fe200078e0200 */
[----:B------:R-:W-:Y:S01]  /*0c50*/  LDGSTS.E.BYPASS.LTC128B.128 [R49+0x1000], desc[UR16][R20.64] ;  /* 0x0100000014317fae */ /* 0x000fe2000b901d50 */
[----:B------:R-:W-:Y:S01]  /*0c60*/  IMAD.WIDE R22, R22, 0x2, R2 ;  /* 0x0000000216167825 */ /* 0x000fe200078e0202 */
[----:B------:R-:W-:-:S03]  /*0c70*/  LOP3.LUT R0, R39, 0x17, RZ, 0xc0, !PT ;  /* 0x0000001727007812 */ /* 0x000fc600078ec0ff */
[--C-:B------:R-:W-:Y:S01]  /*0c80*/  IMAD.WIDE R24, R24, 0x2, R2.reuse ;  /* 0x0000000218187825 */ /* 0x100fe200078e0202 */
[----:B------:R-:W-:Y:S01]  /*0c90*/  LDGSTS.E.BYPASS.LTC128B.128 [R48+0x1000], desc[UR16][R22.64] ;  /* 0x0100000016307fae */ /* 0x000fe2000b901d50 */
[----:B------:R-:W-:Y:S02]  /*0ca0*/  LOP3.LUT R5, R0, 0x8, R47, 0xf8, !PT ;  /* 0x0000000800057812 */ /* 0x000fe400078ef82f */
[----:B------:R-:W-:Y:S01]  /*0cb0*/  VIADD R45, R45, UR4 ;  /* 0x000000042d2d7c36 */ /* 0x000fe20008000000 */
[----:B------:R-:W-:Y:S01]  /*0cc0*/  SGXT.U32 R0, R4, 0x1 ;  /* 0x000000010400781a */ /* 0x000fe20000000000 */
[----:B------:R-:W-:-:S03]  /*0cd0*/  IMAD.WIDE R26, R26, 0x2, R2 ;  /* 0x000000021a1a7825 */ /* 0x000fc600078e0202 */
[----:B------:R-:W-:Y:S01]  /*0ce0*/  LDGSTS.E.BYPASS.LTC128B.128 [R45+0x1000], desc[UR16][R24.64] ;  /* 0x01000000182d7fae */ /* 0x000fe2000b901d50 */
[----:B------:R-:W-:Y:S01]  /*0cf0*/  VIADD R44, R44, UR4 ;  /* 0x000000042c2c7c36 */ /* 0x000fe20008000000 */
[----:B------:R-:W-:Y:S01]  /*0d00*/  LOP3.LUT R46, R0, 0x7, R39, 0x78, !PT ;  /* 0x00000007002e7812 */ /* 0x000fe200078e7827 */
[--C-:B------:R-:W-:Y:S01]  /*0d10*/  IMAD.WIDE R54, R54, 0x2, R2.reuse ;  /* 0x0000000236367825 */ /* 0x100fe200078e0202 */
[C---:B--2---:R-:W-:Y:S02]  /*0d20*/  LOP3.LUT R8, R0.reuse, 0x2, RZ, 0xfc, !PT ;  /* 0x0000000200087812 */ /* 0x044fe400078efcff */
[----:B------:R-:W-:Y:S01]  /*0d30*/  LDGSTS.E.BYPASS.LTC128B.128 [R44+0x1000], desc[UR16][R26.64] ;  /* 0x010000001a2c7fae */ /* 0x000fe2000b901d50 */
[----:B------:R-:W-:Y:S01]  /*0d40*/  VIADD R43, R43, UR4 ;  /* 0x000000042b2b7c36 */ /* 0x000fe20008000000 */
[----:B------:R-:W-:Y:S01]  /*0d50*/  LOP3.LUT R30, R0, 0x4, RZ, 0xfc, !PT ;  /* 0x00000004001e7812 */ /* 0x000fe200078efcff */
[----:B------:R-:W-:Y:S01]  /*0d60*/  IMAD.WIDE R56, R56, 0x2, R2 ;  /* 0x0000000238387825 */ /* 0x000fe200078e0202 */
[----:B------:R-:W-:-:S02]  /*0d70*/  LOP3.LUT R6, R0, 0x6, RZ, 0xfc, !PT ;  /* 0x0000000600067812 */ /* 0x000fc400078efcff */
[----:B------:R2:W-:Y:S01]  /*0d80*/  LDGSTS.E.BYPASS.LTC128B.128 [R43+0x1000], desc[UR16][R54.64] ;  /* 0x01000000362b7fae */ /* 0x0005e2000b901d50 */
[----:B------:R-:W-:Y:S01]  /*0d90*/  VIADD R42, R42, UR4 ;  /* 0x000000042a2a7c36 */ /* 0x000fe20008000000 */
[C---:B------:R-:W-:Y:S01]  /*0da0*/  LOP3.LUT R28, R0.reuse, 0x8, RZ, 0xfc, !PT ;  /* 0x00000008001c7812 */ /* 0x040fe200078efcff */
[----:B------:R-:W-:Y:S01]  /*0db0*/  IMAD.SHL.U32 R5, R5, 0x100, RZ ;  /* 0x0000010005057824 */ /* 0x000fe200078e00ff */
[----:B------:R-:W-:Y:S01]  /*0dc0*/  LOP3.LUT R4, R0, 0xa, RZ, 0xfc, !PT ;  /* 0x0000000a00047812 */ /* 0x000fe200078efcff */
[----:B------:R-:W-:Y:S01]  /*0dd0*/  IMAD.SHL.U32 R46, R46, 0x10, RZ ;  /* 0x000000102e2e7824 */ /* 0x000fe200078e00ff */
[----:B------:R3:W-:Y:S01]  /*0de0*/  LDGSTS.E.BYPASS.LTC128B.128 [R42+0x1000], desc[UR16][R56.64] ;  /* 0x01000000382a7fae */ /* 0x0007e2000b901d50 */
[C---:B------:R-:W-:Y:S01]  /*0df0*/  LOP3.LUT R2, R0.reuse, 0xc, RZ, 0xfc, !PT ;  /* 0x0000000c00027812 */ /* 0x040fe200078efcff */
[----:B------:R-:W-:Y:S01]  /*0e00*/  IMAD.X R68, RZ, RZ, R69, P0 ;  /* 0x000000ffff447224 */ /* 0x000fe200000e0645 */
[----:B------:R-:W-:Y:S01]  /*0e10*/  LOP3.LUT R0, R0, 0xe, RZ, 0xfc, !PT ;  /* 0x0000000e00007812 */ /* 0x000fe200078efcff */
[----:B------:R-:W0:Y:S01]  /*0e20*/  LDGDEPBAR ;  /* 0x00000000000079af */ /* 0x000e220000000000 */
[----:B------:R-:W-:-:S02]  /*0e30*/  LOP3.LUT R46, R5, R46, RZ, 0xfc, !PT ;  /* 0x0000002e052e7212 */ /* 0x000fc400078efcff */
[----:B------:R-:W-:Y:S02]  /*0e40*/  IADD3 R53, P0, R58, 0x100, RZ ;  /* 0x000001003a357810 */ /* 0x000fe40007f1e0ff */
[----:B------:R-:W-:Y:S02]  /*0e50*/  IADD3 R65, P2, R54, 0x100, RZ ;  /* 0x0000010036417810 */ /* 0x000fe40007f5e0ff */
[----:B------:R-:W-:Y:S01]  /*0e60*/  LOP3.LUT R8, R8, 0x7, R39, 0x78, !PT ;  /* 0x0000000708087812 */ /* 0x000fe200078e7827 */
[----:B------:R-:W-:Y:S01]  /*0e70*/  IMAD.X R52, RZ, RZ, R59, P0 ;  /* 0x000000ffff347224 */ /* 0x000fe200000e063b */
[----:B------:R-:W-:Y:S01]  /*0e80*/  LOP3.LUT R30, R30, 0x7, R39, 0x78, !PT ;  /* 0x000000071e1e7812 */ /* 0x000fe200078e7827 */
[----:B------:R-:W-:Y:S01]  /*0e90*/  IMAD.X R64, RZ, RZ, R55, P2 ;  /* 0x000000ffff407224 */ /* 0x000fe200010e0637 */
[----:B------:R-:W-:Y:S01]  /*0ea0*/  LOP3.LUT R6, R6, 0x7, R39, 0x78, !PT ;  /* 0x0000000706067812 */ /* 0x000fe200078e7827 */
[----:B------:R-:W-:Y:S01]  /*0eb0*/  IMAD.SHL.U32 R8, R8, 0x10, RZ ;  /* 0x0000001008087824 */ /* 0x000fe200078e00ff */
        /* <DEDUP_REMOVED lines=8> */
[----:B------:R-:W-:Y:S01]  /*0f40*/  IADD3 R67, P3, R56, 0x100, RZ ;  /* 0x0000010038437810 */ /* 0x000fe20007f7e0ff */
[----:B------:R-:W-:Y:S01]  /*0f50*/  IMAD.SHL.U32 R2, R2, 0x10, RZ ;  /* 0x0000001002027824 */ /* 0x000fe200078e00ff */
[----:B------:R-:W-:Y:S01]  /*0f60*/  IADD3 R63, P1, R26, 0x100, RZ ;  /* 0x000001001a3f7810 */ /* 0x000fe20007f3e0ff */
[----:B------:R-:W-:-:S04]  /*0f70*/  DEPBAR.LE SB0, 0x0 ;  /* 0x000080000000791a */ /* 0x000fc80000000000 */
[----:B------:R-:W-:Y:S01]  /*0f80*/  BAR.SYNC.DEFER_BLOCKING 0x0 ;  /* 0x0000000000007b1d */ /* 0x000fe20000010000 */
[----:B------:R-:W-:Y:S01]  /*0f90*/  IMAD.SHL.U32 R0, R0, 0x10, RZ ;  /* 0x0000001000007824 */ /* 0x000fe200078e00ff */
[----:B--2---:R-:W-:Y:S01]  /*0fa0*/  IADD3 R55, P0, R10, 0x100, RZ ;  /* 0x000001000a377810 */ /* 0x004fe20007f1e0ff */
[----:B------:R-:W-:Y:S01]  /*0fb0*/  IMAD.X R66, RZ, RZ, R57, P3 ;  /* 0x000000ffff427224 */ /* 0x000fe200018e0639 */
[----:B------:R-:W-:Y:S01]  /*0fc0*/  IADD3 R61, P3, R24, 0x100, RZ ;  /* 0x00000100183d7810 */ /* 0x000fe20007f7e0ff */
[----:B------:R-:W-:Y:S01]  /*0fd0*/  IMAD.X R62, RZ, RZ, R27, P1 ;  /* 0x000000ffff3e7224 */ /* 0x000fe200008e061b */
[----:B------:R-:W-:Y:S01]  /*0fe0*/  IADD3 R59, P2, R22, 0x100, RZ ;  /* 0x00000100163b7810 */ /* 0x000fe20007f5e0ff */
[----:B------:R-:W-:Y:S01]  /*0ff0*/  IMAD.X R54, RZ, RZ, R11, P0 ;  /* 0x000000ffff367224 */ /* 0x000fe200000e060b */
[----:B-1-3--:R-:W-:Y:S01]  /*1000*/  IADD3 R57, P1, R20, 0x100, RZ ;  /* 0x0000010014397810 */ /* 0x00afe20007f3e0ff */
[----:B------:R-:W-:Y:S01]  /*1010*/  IMAD.X R60, RZ, RZ, R25, P3 ;  /* 0x000000ffff3c7224 */ /* 0x000fe200018e0619 */
[-C--:B------:R-:W-:Y:S01]  /*1020*/  LOP3.LUT R31, R8, R5.reuse, RZ, 0xfc, !PT ;  /* 0x00000005081f7212 */ /* 0x080fe200078efcff */
[----:B------:R-:W-:Y:S01]  /*1030*/  IMAD.X R58, RZ, RZ, R23, P2 ;  /* 0x000000ffff3a7224 */ /* 0x000fe200010e0617 */
[-C--:B------:R-:W-:Y:S01]  /*1040*/  LOP3.LUT R30, R30, R5.reuse, RZ, 0xfc, !PT ;  /* 0x000000051e1e7212 */ /* 0x080fe200078efcff */
[----:B------:R-:W-:Y:S01]  /*1050*/  IMAD.X R56, RZ, RZ, R21, P1 ;  /* 0x000000ffff387224 */ /* 0x000fe200008e0615 */
[----:B------:R-:W-:-:S02]  /*1060*/  LOP3.LUT R29, R6, R5, RZ, 0xfc, !PT ;  /* 0x00000005061d7212 */ /* 0x000fc400078efcff */
[----:B------:R-:W-:Y:S02]  /*1070*/  CS2R R6, SRZ ;  /* 0x0000000000067805 */ /* 0x000fe4000001ff00 */
[-C--:B------:R-:W-:Y:S02]  /*1080*/  LOP3.LUT R28, R28, R5.reuse, RZ, 0xfc, !PT ;  /* 0x000000051c1c7212 */ /* 0x080fe400078efcff */
[----:B------:R-:W-:Y:S02]  /*1090*/  CS2R R8, SRZ ;  /* 0x0000000000087805 */ /* 0x000fe4000001ff00 */
[-C--:B------:R-:W-:Y:S02]  /*10a0*/  LOP3.LUT R3, R4, R5.reuse, RZ, 0xfc, !PT ;  /* 0x0000000504037212 */ /* 0x080fe400078efcff */
[----:B------:R-:W-:Y:S02]  /*10b0*/  CS2R R10, SRZ ;  /* 0x00000000000a7805 */ /* 0x000fe4000001ff00 */
[----:B------:R-:W-:-:S02]  /*10c0*/  LOP3.LUT R2, R2, R5, RZ, 0xfc, !PT ;  /* 0x0000000502027212 */ /* 0x000fc400078efcff */
[----:B------:R-:W-:Y:S02]  /*10d0*/  LOP3.LUT R0, R0, R5, RZ, 0xfc, !PT ;  /* 0x0000000500007212 */ /* 0x000fe400078efcff */
[----:B------:R-:W-:Y:S01]  /*10e0*/  CS2R R4, SRZ ;  /* 0x0000000000047805 */ /* 0x000fe2000001ff00 */
[----:B------:R1:W2:Y:S04]  /*10f0*/  LDSM.16.M88.4 R12, [R40+UR4] ;  /* 0x00000004280c783b */ /* 0x0002a80008000200 */
[----:B------:R1:W3:Y:S01]  /*1100*/  LDSM.16.M88.4 R16, [R46+UR4+0x1000] ;  /* 0x001000042e10783b */ /* 0x0002e20008000200 */
[----:B------:R-:W-:-:S04]  /*1110*/  DEPBAR.LE SB1, 0x0 ;  /* 0x000090000000791a */ /* 0x000fc80000000000 */
.L_x_0:
[----:B------:R-:W-:-:S01]  /*1120*/  LDSM.16.M88.4 R20, [R38+UR4] ;  /* 0x000000042614783b */ /* 0x000fc20008000200 */
[----:B--23--:R-:W-:Y:S01]  /*1130*/  HMMA.16816.F32.BF16 R4, R12, R16, R4 ;  /* 0x000000100c04723c */ /* 0x00cfe20000041804 */
[----:B------:R-:W-:Y:S02]  /*1140*/  UISETP.GE.U32.AND UP0, UPT, UR15, 0xb80, UPT ;  /* 0x00000b800f00788c */ /* 0x000fe4000bf06070 */
[----:B----4-:R-:W2:Y:S01]  /*1150*/  LDSM.16.M88.4 R24, [R31+UR4+0x1000] ;  /* 0x001000041f18783b */ /* 0x010ea20008000200 */
[----:B------:R-:W-:Y:S02]  /*1160*/  UIADD3 UR15, UR15, 0x80, URZ ;  /* 0x000000800f0f7890 */ /* 0x000fe4000fffe03f */
[----:B------:R-:W-:Y:S01]  /*1170*/  HMMA.16816.F32.BF16 R8, R12, R18, R8 ;  /* 0x000000120c08723c */ /* 0x000fe20000041808 */
[----:B------:R-:W-:Y:S01]  /*1180*/  LDSM.16.M88.4 R12, [R37+UR4] ;  /* 0x00000004250c783b */ /* 0x000fe20008000200 */
[----:B------:R-:W-:Y:S03]  /*1190*/  PLOP3.LUT P0, PT, PT, PT, UP0, 0x80, 0x0 ;  /* 0x000000000000781c */ /* 0x000fe60003f0f008 */
[----:B------:R-:W3:Y:S11]  /*11a0*/  LDSM.16.M88.4 R16, [R30+UR4+0x1000] ;  /* 0x001000041e10783b */ /* 0x000ef60008000200 */
[----:B------:R-:W-:-:S02]  /*11b0*/  @!UPT UIADD3 URZ, URZ, URZ, URZ ;  /* 0x0000003f3f3ff290 */ /* 0x000fc4000fffe03f */
[----:B--2---:R-:W-:Y:S06]  /*11c0*/  HMMA.16816.F32.BF16 R4, R20, R24, R4 ;  /* 0x000000181404723c */ /* 0x004fec0000041804 */
[----:B------:R-:W-:Y:S01]  /*11d0*/  HMMA.16816.F32.BF16 R8, R20, R26, R8 ;  /* 0x0000001a1408723c */ /* 0x000fe20000041808 */
[----:B------:R-:W-:Y:S04]  /*11e0*/  LDSM.16.M88.4 R20, [R36+UR4] ;  /* 0x000000042414783b */ /* 0x000fe80008000200 */
[----:B------:R-:W2:Y:S11]  /*11f0*/  LDSM.16.M88.4 R24, [R29+UR4+0x1000] ;  /* 0x001000041d18783b */ /* 0x000eb60008000200 */
[----:B------:R-:W-:-:S02]  /*1200*/  @!UPT UIADD3 URZ, URZ, URZ, URZ ;  /* 0x0000003f3f3ff290 */ /* 0x000fc4000fffe03f */
[----:B---3--:R-:W-:Y:S06]  /*1210*/  HMMA.16816.F32.BF16 R4, R12, R16, R4 ;  /* 0x000000100c04723c */ /* 0x008fec0000041804 */
[----:B------:R-:W-:Y:S01]  /*1220*/  HMMA.16816.F32.BF16 R8, R12, R18, R8 ;  /* 0x000000120c08723c */ /* 0x000fe20000041808 */
[----:B------:R-:W-:Y:S04]  /*1230*/  LDSM.16.M88.4 R12, [R35+UR4] ;  /* 0x00000004230c783b */ /* 0x000fe80008000200 */
        /* <DEDUP_REMOVED lines=15> */
[----:B------:R-:W2:Y:S01]  /*1330*/  LDSM.16.M88.4 R24, [R0+UR4+0x1000] ;  /* 0x001000040018783b */ /* 0x000ea20008000200 */
[----:B------:R-:W-:Y:S11]  /*1340*/  BAR.SYNC.DEFER_BLOCKING 0x0 ;  /* 0x0000000000007b1d */ /* 0x000ff60000010000 */
[----:B------:R-:W-:-:S01]  /*1350*/  @!UPT UIADD3 URZ, URZ, URZ, URZ ;  /* 0x0000003f3f3ff290 */ /* 0x000fc2000fffe03f */
[----:B---3--:R-:W-:Y:S06]  /*1360*/  HMMA.16816.F32.BF16 R4, R12, R16, R4 ;  /* 0x000000100c04723c */ /* 0x008fec0000041804 */
[----:B------:R-:W-:Y:S11]  /*1370*/  HMMA.16816.F32.BF16 R8, R12, R18, R8 ;  /* 0x000000120c08723c */ /* 0x000ff60000041808 */
[----:B------:R-:W-:Y:S07]  /*1380*/  @!UPT UIADD3 URZ, URZ, URZ, URZ ;  /* 0x0000003f3f3ff290 */ /* 0x000fee000fffe03f */
[----:B--2---:R-:W-:Y:S05]  /*1390*/  HMMA.16816.F32.BF16 R4, R20, R24, R4 ;  /* 0x000000181404723c */ /* 0x004fea0000041804 */
[----:B------:R-:W-:-:S01]  /*13a0*/  IADD3 R14, P2, R41, UR14, RZ ;  /* 0x0000000e290e7c10 */ /* 0x000fc2000ff5e0ff */
[----:B------:R-:W-:Y:S05]  /*13b0*/  HMMA.16816.F32.BF16 R8, R20, R26, R8 ;  /* 0x0000001a1408723c */ /* 0x000fea0000041808 */
[----:B------:R-:W-:Y:S02]  /*13c0*/  IADD3.X R15, R68, UR5, RZ, P2, !PT ;  /* 0x00000005440f7c10 */ /* 0x000fe400097fe4ff */
[----:B------:R-:W-:Y:S03]  /*13d0*/  IADD3 R18, P1, R53, UR14, RZ ;  /* 0x0000000e35127c10 */ /* 0x000fe6000ff3e0ff */
[----:B------:R-:W-:Y:S01]  /*13e0*/  @!PT LDS RZ, [RZ] ;  /* 0x00000000fffff984 */ /* 0x000fe20000000800 */
[----:B------:R-:W-:Y:S01]  /*13f0*/  @!PT LDS RZ, [RZ] ;  /* 0x00000000fffff984 */ /* 0x000fe20000000800 */
[----:B------:R-:W-:Y:S01]  /*1400*/  @!PT LDS RZ, [RZ] ;  /* 0x00000000fffff984 */ /* 0x000fe20000000800 */
[----:B------:R-:W-:Y:S01]  /*1410*/  LDGSTS.E.BYPASS.LTC128B.128 [R51], desc[UR16][R14.64], !P0 ;  /* 0x000000000e337fae */ /* 0x000fe2000c101d50 */
[----:B------:R-:W-:Y:S02]  /*1420*/  IADD3.X R19, R52, UR5, RZ, P1, !PT ;  /* 0x0000000534137c10 */ /* 0x000fe40008ffe4ff */
[----:B------:R-:W-:Y:S01]  /*1430*/  IADD3 R16, P2, R55, UR14, RZ ;  /* 0x0000000e37107c10 */ /* 0x000fe2000ff5e0ff */
[----:B------:R-:W-:Y:S03]  /*1440*/  LDGSTS.E.BYPASS.LTC128B.128 [R50], desc[UR16][R14.64], !P0 ;  /* 0x000000000e327fae */ /* 0x000fe6000c101d50 */
[----:B------:R-:W-:Y:S01]  /*1450*/  IADD3.X R17, R54, UR5, RZ, P2, !PT ;  /* 0x0000000536117c10 */ /* 0x000fe200097fe4ff */
[----:B------:R-:W-:Y:S04]  /*1460*/  LDGSTS.E.BYPASS.LTC128B.128 [R49], desc[UR16][R14.64], !P0 ;  /* 0x000000000e317fae */ /* 0x000fe8000c101d50 */
[----:B------:R2:W-:Y:S04]  /*1470*/  LDGSTS.E.BYPASS.LTC128B.128 [R48], desc[UR16][R14.64], !P0 ;  /* 0x000000000e307fae */ /* 0x0005e8000c101d50 */
[----:B------:R-:W0:Y:S04]  /*1480*/  LDGDEPBAR ;  /* 0x00000000000079af */ /* 0x000e280000000000 */
[----:B------:R3:W-:Y:S04]  /*1490*/  LDGSTS.E.BYPASS.LTC128B.128 [R51+0x1000], desc[UR16][R18.64], !P0 ;  /* 0x0100000012337fae */ /* 0x0007e8000c101d50 */
[----:B------:R4:W-:Y:S01]  /*14a0*/  LDGSTS.E.BYPASS.LTC128B.128 [R50+0x1000], desc[UR16][R16.64], !P0 ;  /* 0x0100000010327fae */ /* 0x0009e2000c101d50 */
[----:B--2---:R-:W-:Y:S04]  /*14b0*/  IADD3 R14, P1, R57, UR14, RZ ;  /* 0x0000000e390e7c10 */ /* 0x004fe8000ff3e0ff */
[----:B------:R-:W-:Y:S02]  /*14c0*/  IADD3.X R15, R56, UR5, RZ, P1, !PT ;  /* 0x00000005380f7c10 */ /* 0x000fe40008ffe4ff */
[----:B------:R-:W-:Y:S02]  /*14d0*/  IADD3 R24, P1, R61, UR14, RZ ;  /* 0x0000000e3d187c10 */ /* 0x000fe4000ff3e0ff */
[----:B---3--:R-:W-:Y:S01]  /*14e0*/  IADD3 R18, P2, R59, UR14, RZ ;  /* 0x0000000e3b127c10 */ /* 0x008fe2000ff5e0ff */
[----:B------:R2:W-:Y:S01]  /*14f0*/  LDGSTS.E.BYPASS.LTC128B.128 [R49+0x1000], desc[UR16][R14.64], !P0 ;  /* 0x010000000e317fae */ /* 0x0005e2000c101d50 */
[----:B------:R-:W-:Y:S02]  /*1500*/  IADD3.X R25, R60, UR5, RZ, P1, !PT ;  /* 0x000000053c197c10 */ /* 0x000fe40008ffe4ff */
[----:B------:R-:W-:Y:S02]  /*1510*/  IADD3.X R19, R58, UR5, RZ, P2, !PT ;  /* 0x000000053a137c10 */ /* 0x000fe400097fe4ff */
[----:B----4-:R-:W-:Y:S03]  /*1520*/  IADD3 R16, P3, R63, UR14, RZ ;  /* 0x0000000e3f107c10 */ /* 0x010fe6000ff7e0ff */
[----:B------:R3:W-:Y:S01]  /*1530*/  LDGSTS.E.BYPASS.LTC128B.128 [R48+0x1000], desc[UR16][R18.64], !P0 ;  /* 0x0100000012307fae */ /* 0x0007e2000c101d50 */
[----:B------:R-:W-:Y:S03]  /*1540*/  IADD3.X R17, R62, UR5, RZ, P3, !PT ;  /* 0x000000053e117c10 */ /* 0x000fe60009ffe4ff */
[----:B------:R-:W-:Y:S04]  /*1550*/  LDGSTS.E.BYPASS.LTC128B.128 [R45+0x1000], desc[UR16][R24.64], !P0 ;  /* 0x01000000182d7fae */ /* 0x000fe8000c101d50 */
[----:B-1----:R-:W-:Y:S01]  /*1560*/  LDGSTS.E.BYPASS.LTC128B.128 [R44+0x1000], desc[UR16][R16.64], !P0 ;  /* 0x01000000102c7fae */ /* 0x002fe2000c101d50 */
[----:B--2---:R-:W-:Y:S04]  /*1570*/  IADD3 R14, P2, R65, UR14, RZ ;  /* 0x0000000e410e7c10 */ /* 0x004fe8000ff5e0ff */
[----:B------:R-:W-:Y:S02]  /*1580*/  IADD3.X R15, R64, UR5, RZ, P2, !PT ;  /* 0x00000005400f7c10 */ /* 0x000fe400097fe4ff */
[----:B---3--:R-:W-:Y:S03]  /*1590*/  IADD3 R18, P1, R67, UR14, RZ ;  /* 0x0000000e43127c10 */ /* 0x008fe6000ff3e0ff */
[----:B------:R1:W-:Y:S01]  /*15a0*/  LDGSTS.E.BYPASS.LTC128B.128 [R43+0x1000], desc[UR16][R14.64], !P0 ;  /* 0x010000000e2b7fae */ /* 0x0003e2000c101d50 */
[----:B------:R-:W-:Y:S01]  /*15b0*/  UIADD3 UR14, UP0, UR14, 0x100, URZ ;  /* 0x000001000e0e7890 */ /* 0x000fe2000ff1e03f */
[----:B------:R-:W-:Y:S03]  /*15c0*/  IADD3.X R19, R66, UR5, RZ, P1, !PT ;  /* 0x0000000542137c10 */ /* 0x000fe60008ffe4ff */
[----:B------:R-:W-:Y:S02]  /*15d0*/  UIADD3.X UR5, URZ, UR5, URZ, UP0, !UPT ;  /* 0x000000053f057290 */ /* 0x000fe400087fe43f */
[----:B------:R3:W-:Y:S04]  /*15e0*/  LDGSTS.E.BYPASS.LTC128B.128 [R42+0x1000], desc[UR16][R18.64], !P0 ;  /* 0x01000000122a7fae */ /* 0x0007e8000c101d50 */
[----:B------:R-:W0:Y:S01]  /*15f0*/  LDGDEPBAR ;  /* 0x00000000000079af */ /* 0x000e220000000000 */
[----:B------:R-:W-:Y:S04]  /*1600*/  DEPBAR.LE SB0, 0x0 ;  /* 0x000080000000791a */ /* 0x000fe80000000000 */
[----:B------:R-:W-:Y:S06]  /*1610*/  BAR.SYNC.DEFER_BLOCKING 0x0 ;  /* 0x0000000000007b1d */ /* 0x000fec0000010000 */
[----:B-1----:R4:W2:Y:S04]  /*1620*/  LDSM.16.M88.4 R12, [R40+UR4] ;  /* 0x00000004280c783b */ /* 0x0028a80008000200 */
[----:B---3--:R4:W2:Y:S01]  /*1630*/  LDSM.16.M88.4 R16, [R46+UR4+0x1000] ;  /* 0x001000042e10783b */ /* 0x0088a20008000200 */
[----:B------:R-:W-:Y:S08]  /*1640*/  @!P0 BRA `(.L_x_0) ;  /* 0xfffffff800b48947 */ /* 0x000ff0000383ffff */
[----:B------:R-:W-:Y:S01]  /*1650*/  IABS R0, UR9 ;  /* 0x0000000900007c13 */ /* 0x000fe20008000000 */
[----:B------:R-:W-:Y:S01]  /*1660*/  UISETP.GE.AND UP1, UPT, UR9, URZ, UPT ;  /* 0x0000003f0900728c */ /* 0x000fe2000bf26270 */
[----:B------:R-:W-:-:S04]  /*1670*/  DEPBAR.LE SB0, 0x0 ;  /* 0x000080000000791a */ /* 0x000fc80000000000 */
[----:B------:R-:W-:Y:S01]  /*1680*/  R2UR UR5, R0 ;  /* 0x00000000000572ca */ /* 0x000fe200000e0000 */
[----:B--2---:R-:W1:Y:S01]  /*1690*/  LDC.64 R14, c[0x0][0x220] ;  /* 0x00008800ff0e7b82 */ /* 0x004e620000000a00 */
[C---:B------:R-:W-:Y:S02]  /*16a0*/  LOP3.LUT R2, R39.reuse, 0x1f, RZ, 0xc0, !PT ;  /* 0x0000001f27027812 */ /* 0x040fe400078ec0ff */
[C---:B------:R-:W-:Y:S01]  /*16b0*/  LOP3.LUT R3, R39.reuse, 0x3, RZ, 0xc0, !PT ;  /* 0x0000000327037812 */ /* 0x040fe200078ec0ff */
[----:B------:R-:W-:Y:S01]  /*16c0*/  IMAD.SHL.U32 R39, R39, 0x8, RZ ;  /* 0x0000000827277824 */ /* 0x000fe200078e00ff */
[----:B------:R-:W-:Y:S02]  /*16d0*/  LOP3.LUT R0, R47, 0x8, RZ, 0xc0, !PT ;  /* 0x000000082f007812 */ /* 0x000fe400078ec0ff */
[----:B------:R-:W-:Y:S02]  /*16e0*/  SHF.R.U32.HI R2, RZ, 0x2, R2 ;  /* 0x00000002ff027819 */ /* 0x000fe40000011602 */
[----:B------:R-:W-:Y:S01]  /*16f0*/  F2FP.BF16.F32.PACK_AB R4, R5, R4 ;  /* 0x000000040504723e */ /* 0x000fe200000010ff */
[----:B------:R-:W-:Y:S01]  /*1700*/  IMAD R13, R3, 0x2, R0 ;  /* 0x00000002030d7824 */ /* 0x000fe200078e0200 */
[----:B------:R-:W-:Y:S01]  /*1710*/  F2FP.BF16.F32.PACK_AB R6, R7, R6 ;  /* 0x000000060706723e */ /* 0x000fe200000010ff */
[----:B------:R-:W-:Y:S01]  /*1720*/  UIMAD.WIDE.U32 UR14, UR11, UR5, URZ ;  /* 0x000000050b0e72a5 */ /* 0x000fe2000f8e003f */
[----:B------:R-:W-:Y:S01]  /*1730*/  F2FP.BF16.F32.PACK_AB R8, R9, R8 ;  /* 0x000000080908723e */ /* 0x000fe200000010ff */
[----:B------:R-:W-:Y:S01]  /*1740*/  IMAD R13, R2, 0x28, R13 ;  /* 0x00000028020d7824 */ /* 0x000fe200078e020d */
[----:B------:R-:W-:-:S02]  /*1750*/  F2FP.BF16.F32.PACK_AB R10, R11, R10 ;  /* 0x0000000a0b0a723e */ /* 0x000fc400000010ff */
[----:B------:R-:W-:Y:S02]  /*1760*/  LOP3.LUT R2, R2, 0x8, R47, 0xf8, !PT ;  /* 0x0000000802027812 */ /* 0x000fe400078ef82f */
[----:B------:R-:W-:Y:S01]  /*1770*/  UMOV UR11, UR15 ;  /* 0x0000000f000b7c82 */ /* 0x000fe20008000000 */
[----:B------:R-:W-:Y:S01]  /*1780*/  LEA R13, R13, UR4, 0x1 ;  /* 0x000000040d0d7c11 */ /* 0x000fe2000f8e08ff */
[----:B------:R-:W-:Y:S01]  /*1790*/  UIMAD UR5, UR11, UR7, UR5 ;  /* 0x000000070b0572a4 */ /* 0x000fe2000f8e0205 */
[----:B------:R-:W-:Y:S01]  /*17a0*/  BAR.SYNC.DEFER_BLOCKING 0x0 ;  /* 0x0000000000007b1d */ /* 0x000fe20000010000 */
[----:B------:R-:W-:Y:S02]  /*17b0*/  LOP3.LUT R47, R47, 0xf, RZ, 0xc0, !PT ;  /* 0x0000000f2f2f7812 */ /* 0x000fe400078ec0ff */
[----:B------:R-:W-:-:S11]  /*17c0*/  UISETP.GT.U32.AND UP0, UPT, UR8, UR5, UPT ;  /* 0x000000050800728c */ /* 0x000fd6000bf04070 */
[----:B------:R-:W-:-:S04]  /*17d0*/  @!UP0 UIADD3 UR5, UR5, -UR8, URZ ;  /* 0x8000000805058290 */ /* 0x000fc8000fffe03f */
[----:B------:R-:W-:Y:S01]  /*17e0*/  UISETP.GT.U32.AND UP0, UPT, UR8, UR5, UPT ;  /* 0x000000050800728c */ /* 0x000fe2000bf04070 */
[----:B------:R2:W-:Y:S04]  /*17f0*/  STS [R13], R4 ;  /* 0x000000040d007388 */ /* 0x0005e80000000800 */
[----:B------:R3:W-:Y:S06]  /*1800*/  STS [R13+0x280], R6 ;  /* 0x000280060d007388 */ /* 0x0007ec0000000800 */
[----:B------:R-:W-:-:S02]  /*1810*/  @!UP0 UIADD3 UR5, UR5, -UR8, URZ ;  /* 0x8000000805058290 */ /* 0x000fc4000fffe03f */
[----:B------:R-:W-:Y:S01]  /*1820*/  UISETP.NE.AND UP0, UPT, UR12, URZ, UPT ;  /* 0x0000003f0c00728c */ /* 0x000fe2000bf05270 */
[----:B------:R3:W-:Y:S01]  /*1830*/  STS [R13+0x20], R8 ;  /* 0x000020080d007388 */ /* 0x0007e20000000800 */
[----:B------:R-:W-:-:S03]  /*1840*/  @!UP1 UIADD3 UR5, -UR5, URZ, URZ ;  /* 0x0000003f05059290 */ /* 0x000fc6000fffe13f */
[----:B------:R3:W-:Y:S01]  /*1850*/  STS [R13+0x2a0], R10 ;  /* 0x0002a00a0d007388 */ /* 0x0007e20000000800 */
[----:B------:R-:W-:-:S04]  /*1860*/  USEL UR5, UR10, UR5, !UP0 ;  /* 0x000000050a057287 */ /* 0x000fc8000c000000 */
[----:B------:R-:W-:-:S06]  /*1870*/  ULEA UR5, UR13, UR5, 0x3 ;  /* 0x000000050d057291 */ /* 0x000fcc000f8e183f */
[----:B------:R-:W-:Y:S02]  /*1880*/  IMAD.U32 R0, RZ, RZ, UR5 ;  /* 0x00000005ff007e24 */ /* 0x000fe4000f8e00ff */
[----:B--2---:R-:W-:Y:S02]  /*1890*/  IMAD.U32 R4, RZ, RZ, UR6 ;  /* 0x00000006ff047e24 */ /* 0x004fe4000f8e00ff */
[----:B------:R-:W-:-:S03]  /*18a0*/  IMAD R0, R0, 0x10, R47 ;  /* 0x0000001000007824 */ /* 0x000fc600078e022f */
[----:B------:R-:W-:Y:S01]  /*18b0*/  LOP3.LUT R39, R4, 0x18, R39, 0xf8, !PT ;  /* 0x0000001804277812 */ /* 0x000fe200078ef827 */
[----:B------:R-:W-:Y:S01]  /*18c0*/  BAR.SYNC.DEFER_BLOCKING 0x0 ;  /* 0x0000000000007b1d */ /* 0x000fe20000010000 */
[----:B------:R-:W-:Y:S01]  /*18d0*/  ISETP.GE.AND P0, PT, R0, 0x1, PT ;  /* 0x000000010000780c */ /* 0x000fe20003f06270 */
[----:B------:R-:W-:Y:S02]  /*18e0*/  IMAD R0, R2, 0x5, R3 ;  /* 0x0000000502007824 */ /* 0x000fe400078e0203 */
[C---:B-1----:R-:W-:Y:S01]  /*18f0*/  IMAD.WIDE R14, R39.reuse, 0x2, R14 ;  /* 0x00000002270e7825 */ /* 0x042fe200078e020e */
[----:B------:R-:W-:-:S03]  /*1900*/  ISETP.LT.AND P0, PT, R39, 0x1800, !P0 ;  /* 0x000018002700780c */ /* 0x000fc60004701270 */
[----:B------:R-:W-:-:S05]  /*1910*/  IMAD.SHL.U32 R0, R0, 0x8, RZ ;  /* 0x0000000800007824 */ /* 0x000fca00078e00ff */
[----:B------:R-:W-:-:S05]  /*1920*/  LEA R0, R0, UR4, 0x1 ;  /* 0x0000000400007c11 */ /* 0x000fca000f8e08ff */
[----:B---3--:R-:W-:Y:S05]  /*1930*/  @!P0 EXIT ;  /* 0x000000000000894d */ /* 0x008fea0003800000 */
[----:B------:R-:W1:Y:S04]  /*1940*/  LDS.128 R4, [R0] ;  /* 0x0000000000047984 */ /* 0x000e680000000c00 */
[----:B-1----:R-:W-:Y:S01]  /*1950*/  STG.E.128 desc[UR16][R14.64], R4 ;  /* 0x000000040e007986 */ /* 0x002fe2000c101d10 */
[----:B------:R-:W-:Y:S05]  /*1960*/  EXIT ;  /* 0x000000000000794d */ /* 0x000fea0003800000 */
.L_x_1:
[----:B------:R-:W-:-:S00]  /*1970*/  BRA `(.L_x_1) ;  /* 0xfffffffc00fc7947 */ /* 0x000fc0000383ffff */
[----:B------:R-:W-:-:S00]  /*1980*/  NOP ;  /* 0x0000000000007918 */ /* 0x000fc00000000000 */
[----:B------:R-:W-:-:S00]  /*1990*/  NOP ;  /* 0x0000000000007918 */ /* 0x000fc00000000000 */
[----:B------:R-:W-:-:S00]  /*19a0*/  NOP ;  /* 0x0000000000007918 */ /* 0x000fc00000000000 */
[----:B------:R-:W-:-:S00]  /*19b0*/  NOP ;  /* 0x0000000000007918 */ /* 0x000fc00000000000 */
[----:B------:R-:W-:-:S00]  /*19c0*/  NOP ;  /* 0x0000000000007918 */ /* 0x000fc00000000000 */
[----:B------:R-:W-:-:S00]  /*19d0*/  NOP ;  /* 0x0000000000007918 */ /* 0x000fc00000000000 */
[----:B------:R-:W-:-:S00]  /*19e0*/  NOP ;  /* 0x0000000000007918 */ /* 0x000fc00000000000 */
[----:B------:R-:W-:-:S00]  /*19f0*/  NOP ;  /* 0x0000000000007918 */ /* 0x000fc00000000000 */
.L_x_2:


//--------------------- .nv.shared.triton_mm      --------------------------
	.section	.nv.shared.triton_mm,"aw",@nobits
	.sectionflags	@""
	.align	16
	.zero		1024


//--------------------- .nv.constant0.triton_mm   --------------------------
	.section	.nv.constant0.triton_mm,"a",@progbits
	.sectionflags	@""
	.align	4
.nv.constant0.triton_mm:
	.zero		552
